	.headerflags	@"EF_CUDA_TEXMODE_UNIFIED EF_CUDA_64BIT_ADDRESS EF_CUDA_ACCELERATORS EF_CUDA_SM90 EF_CUDA_VIRTUAL_SM(EF_CUDA_SM90)"
	.elftype	@"ET_EXEC"


//--------------------- .nv.info                  --------------------------
	.section	.nv.info,"",@"SHT_CUDA_INFO"
	.align	4


	//----- nvinfo : EIATTR_REGCOUNT
	.align		4
        /*0000*/ 	.byte	0x04, 0x2f
        /*0002*/ 	.short	(.L_2 - .L_1)
	.align		4
.L_1:
        /*0004*/ 	.word	index@(triton_poi_fused_leaky_relu_16)
        /*0008*/ 	.word	0x0000001a


	//----- nvinfo : EIATTR_MIN_STACK_SIZE
	.align		4
.L_2:
        /*000c*/ 	.byte	0x04, 0x12
        /*000e*/ 	.short	(.L_4 - .L_3)
	.align		4
.L_3:
        /*0010*/ 	.word	index@(triton_poi_fused_leaky_relu_16)
        /*0014*/ 	.word	0x00000000


	//----- nvinfo : EIATTR_FRAME_SIZE
	.align		4
.L_4:
        /*0018*/ 	.byte	0x04, 0x11
        /*001a*/ 	.short	(.L_6 - .L_5)
	.align		4
.L_5:
        /*001c*/ 	.word	index@(triton_poi_fused_leaky_relu_16)
        /*0020*/ 	.word	0x00000000


	//----- nvinfo : EIATTR_MIN_STACK_SIZE
	.align		4
.L_6:
        /*0024*/ 	.byte	0x04, 0x12
        /*0026*/ 	.short	(.L_8 - .L_7)
	.align		4
.L_7:
        /*0028*/ 	.word	index@(triton_poi_fused_leaky_relu_16)
        /*002c*/ 	.word	0x00000000
.L_8:


//--------------------- .nv.info.triton_poi_fused_leaky_relu_16 --------------------------
	.section	.nv.info.triton_poi_fused_leaky_relu_16,"",@"SHT_CUDA_INFO"
	.sectionflags	@""
	.align	4


	//----- nvinfo : EIATTR_CUDA_API_VERSION
	.align		4
        /*0000*/ 	.byte	0x04, 0x37
        /*0002*/ 	.short	(.L_10 - .L_9)
.L_9:
        /*0004*/ 	.word	0x0000007c


	//----- nvinfo : EIATTR_KPARAM_INFO
	.align		4
.L_10:
        /*0008*/ 	.byte	0x04, 0x17
        /*000a*/ 	.short	(.L_12 - .L_11)
.L_11:
        /*000c*/ 	.word	0x00000000
        /*0010*/ 	.short	0x0005
        /*0012*/ 	.short	0x0024
        /*0014*/ 	.byte	0x00, 0xf0, 0x11, 0x00


	//----- nvinfo : EIATTR_KPARAM_INFO
	.align		4
.L_12:
        /*0018*/ 	.byte	0x04, 0x17
        /*001a*/ 	.short	(.L_14 - .L_13)
.L_13:
        /*001c*/ 	.word	0x00000000
        /*0020*/ 	.short	0x0004
        /*0022*/ 	.short	0x0020
        /*0024*/ 	.byte	0x00, 0xf0, 0x11, 0x00


	//----- nvinfo : EIATTR_KPARAM_INFO
	.align		4
.L_14:
        /*0028*/ 	.byte	0x04, 0x17
        /*002a*/ 	.short	(.L_16 - .L_15)
.L_15:
        /*002c*/ 	.word	0x00000000
        /*0030*/ 	.short	0x0003
        /*0032*/ 	.short	0x0018
        /*0034*/ 	.byte	0x00, 0xf4, 0x21, 0x00


	//----- nvinfo : EIATTR_KPARAM_INFO
	.align		4
.L_16:
        /*0038*/ 	.byte	0x04, 0x17
        /*003a*/ 	.short	(.L_18 - .L_17)
.L_17:
        /*003c*/ 	.word	0x00000000
        /*0040*/ 	.short	0x0002
        /*0042*/ 	.short	0x0010
        /*0044*/ 	.byte	0x00, 0xf4, 0x21, 0x00


	//----- nvinfo : EIATTR_KPARAM_INFO
	.align		4
.L_18:
        /*0048*/ 	.byte	0x04, 0x17
        /*004a*/ 	.short	(.L_20 - .L_19)
.L_19:
        /*004c*/ 	.word	0x00000000
        /*0050*/ 	.short	0x0001
        /*0052*/ 	.short	0x0008
        /*0054*/ 	.byte	0x00, 0xf4, 0x21, 0x00


	//----- nvinfo : EIATTR_KPARAM_INFO
	.align		4
.L_20:
        /*0058*/ 	.byte	0x04, 0x17
        /*005a*/ 	.short	(.L_22 - .L_21)
.L_21:
        /*005c*/ 	.word	0x00000000
        /*0060*/ 	.short	0x0000
        /*0062*/ 	.short	0x0000
        /*0064*/ 	.byte	0x00, 0xf4, 0x21, 0x00


	//----- nvinfo : EIATTR_SPARSE_MMA_MASK
	.align		4
.L_22:
        /*0068*/ 	.byte	0x03, 0x50
        /*006a*/ 	.short	0x0000


	//----- nvinfo : EIATTR_MAXREG_COUNT
	.align		4
        /*006c*/ 	.byte	0x03, 0x1b
        /*006e*/ 	.short	0x00ff


	//----- nvinfo : EIATTR_EXIT_INSTR_OFFSETS
	.align		4
        /*0070*/ 	.byte	0x04, 0x1c
        /*0072*/ 	.short	(.L_24 - .L_23)


	//   ....[0]....
.L_23:
        /*0074*/ 	.word	0x00000440


	//   ....[1]....
        /*0078*/ 	.word	0x00000510


	//----- nvinfo : EIATTR_REQNTID
	.align		4
.L_24:
        /*007c*/ 	.byte	0x04, 0x10
        /*007e*/ 	.short	(.L_26 - .L_25)
.L_25:
        /*0080*/ 	.word	0x00000080
        /*0084*/ 	.word	0x00000001
        /*0088*/ 	.word	0x00000001


	//----- nvinfo : EIATTR_CBANK_PARAM_SIZE
	.align		4
.L_26:
        /*008c*/ 	.byte	0x03, 0x19
        /*008e*/ 	.short	0x0028


	//----- nvinfo : EIATTR_PARAM_CBANK
	.align		4
        /*0090*/ 	.byte	0x04, 0x0a
        /*0092*/ 	.short	(.L_28 - .L_27)
	.align		4
.L_27:
        /*0094*/ 	.word	index@(.nv.constant0.triton_poi_fused_leaky_relu_16)
        /*0098*/ 	.short	0x0210
        /*009a*/ 	.short	0x0028


	//----- nvinfo : EIATTR_SW_WAR
	.align		4
.L_28:
        /*009c*/ 	.byte	0x04, 0x36
        /*009e*/ 	.short	(.L_30 - .L_29)
.L_29:
        /*00a0*/ 	.word	0x00000008
.L_30:


//--------------------- .nv.callgraph             --------------------------
	.section	.nv.callgraph,"",@"SHT_CUDA_CALLGRAPH"
	.align	4
	.sectionentsize	8
	.align		4
        /*0000*/ 	.word	0x00000000
	.align		4
        /*0004*/ 	.word	0xffffffff
	.align		4
        /*0008*/ 	.word	0x00000000
	.align		4
        /*000c*/ 	.word	0xfffffffe
	.align		4
        /*0010*/ 	.word	0x00000000
	.align		4
        /*0014*/ 	.word	0xfffffffd
	.align		4
        /*0018*/ 	.word	0x00000000
	.align		4
        /*001c*/ 	.word	0xfffffffc


//--------------------- .nv.constant4             --------------------------
	.section	.nv.constant4,"a",@progbits
	.align	8
	.align		8
.nv.constant4:
        /*0000*/ 	.dword	_$_str


//--------------------- .text.triton_poi_fused_leaky_relu_16 --------------------------
	.section	.text.triton_poi_fused_leaky_relu_16,"ax",@progbits
	.sectionflags	@"SHF_BARRIERS=1"
	.align	128
        .global         triton_poi_fused_leaky_relu_16
        .type           triton_poi_fused_leaky_relu_16,@function
        .size           triton_poi_fused_leaky_relu_16,(.L_x_1 - triton_poi_fused_leaky_relu_16)
        .other          triton_poi_fused_leaky_relu_16,@"STO_CUDA_ENTRY STV_DEFAULT"
triton_poi_fused_leaky_relu_16:
.text.triton_poi_fused_leaky_relu_16:
[----:B------:R-:W0:Y:S02]  /*0000*/  LDC R1, c[0x0][0x28] ;  /* 0x00000a00ff017b82 */ /* 0x000e240000000800 */
[----:B------:R-:W1:Y:S01]  /*0010*/  S2R R9, SR_CTAID.Y ;  /* 0x0000000000097919 */ /* 0x000e620000002600 */
[----:B------:R-:W2:Y:S01]  /*0020*/  LDC.64 R6, c[0x0][0x220] ;  /* 0x00008800ff067b82 */ /* 0x000ea20000000a00 */
[----:B------:R-:W-:Y:S01]  /*0030*/  ULDC.64 UR6, c[0x0][0x208] ;  /* 0x0000820000067ab9 */ /* 0x000fe20000000a00 */
[----:B------:R-:W3:Y:S01]  /*0040*/  S2R R10, SR_TID.X ;  /* 0x00000000000a7919 */ /* 0x000ee20000002100 */
[----:B------:R-:W4:Y:S05]  /*0050*/  S2R R0, SR_CTAID.X ;  /* 0x0000000000007919 */ /* 0x000f2a0000002500 */
[----:B------:R-:W5:Y:S01]  /*0060*/  LDC.64 R4, c[0x0][0x210] ;  /* 0x00008400ff047b82 */ /* 0x000f620000000a00 */
[----:B-1----:R-:W-:-:S02]  /*0070*/  SHF.R.S32.HI R2, RZ, 0x17, R9 ;  /* 0x00000017ff027819 */ /* 0x002fc40000011409 */
[----:B---3--:R-:W-:Y:S02]  /*0080*/  LOP3.LUT R8, R10, 0x7f, RZ, 0xc0, !PT ;  /* 0x0000007f0a087812 */ /* 0x008fe400078ec0ff */
[----:B------:R-:W-:Y:S02]  /*0090*/  SGXT R2, R2, 0x1 ;  /* 0x000000010202781a */ /* 0x000fe40000000200 */
[----:B------:R-:W-:Y:S02]  /*00a0*/  PRMT R13, R8, 0x6540, R9 ;  /* 0x00006540080d7816 */ /* 0x000fe40000000009 */
[----:B----4-:R-:W-:Y:S02]  /*00b0*/  ISETP.GE.AND P0, PT, R0, 0x80, PT ;  /* 0x000000800000780c */ /* 0x010fe40003f06270 */
[----:B------:R-:W-:Y:S02]  /*00c0*/  LEA.HI R3, R2, R13, RZ, 0x6 ;  /* 0x0000000d02037211 */ /* 0x000fe400078f30ff */
[----:B------:R-:W-:-:S02]  /*00d0*/  LOP3.LUT R17, R13, 0x80, RZ, 0xfc, !PT ;  /* 0x000000800d117812 */ /* 0x000fc400078efcff */
[----:B------:R-:W-:Y:S01]  /*00e0*/  ISETP.LT.AND P1, PT, R13, 0x100, !P0 ;  /* 0x000001000d00780c */ /* 0x000fe20004721270 */
[----:B------:R-:W-:Y:S01]  /*00f0*/  IMAD.SHL.U32 R3, R3, 0x2, RZ ;  /* 0x0000000203037824 */ /* 0x000fe200078e00ff */
[----:B------:R-:W-:Y:S02]  /*0100*/  LEA.HI R11, R2, R17, RZ, 0x6 ;  /* 0x00000011020b7211 */ /* 0x000fe400078f30ff */
[----:B------:R-:W-:Y:S02]  /*0110*/  ISETP.LT.AND P2, PT, R17, 0x100, !P0 ;  /* 0x000001001100780c */ /* 0x000fe40004741270 */
[----:B------:R-:W-:Y:S01]  /*0120*/  LOP3.LUT R15, R3, 0xffffff80, RZ, 0xc0, !PT ;  /* 0xffffff80030f7812 */ /* 0x000fe200078ec0ff */
[----:B------:R-:W-:Y:S01]  /*0130*/  IMAD.SHL.U32 R12, R11, 0x2, RZ ;  /* 0x000000020b0c7824 */ /* 0x000fe200078e00ff */
[----:B------:R-:W1:Y:S01]  /*0140*/  LDC.64 R2, c[0x0][0x218] ;  /* 0x00008600ff027b82 */ /* 0x000e620000000a00 */
[----:B------:R-:W-:Y:S02]  /*0150*/  HFMA2.MMA R11, -RZ, RZ, 0, 0 ;  /* 0x00000000ff0b7435 */ /* 0x000fe400000001ff */
[----:B------:R-:W-:Y:S01]  /*0160*/  IMAD.IADD R21, R15, 0x1, R0 ;  /* 0x000000010f157824 */ /* 0x000fe200078e0200 */
[----:B------:R-:W-:Y:S01]  /*0170*/  LOP3.LUT R15, R12, 0xffffff80, RZ, 0xc0, !PT ;  /* 0xffffff800c0f7812 */ /* 0x000fe200078ec0ff */
[----:B------:R-:W-:-:S02]  /*0180*/  IMAD.MOV.U32 R12, RZ, RZ, RZ ;  /* 0x000000ffff0c7224 */ /* 0x000fc400078e00ff */
[----:B--2---:R-:W-:-:S04]  /*0190*/  IMAD.WIDE R18, R21, 0x4, R6 ;  /* 0x0000000415127825 */ /* 0x004fc800078e0206 */
[--C-:B------:R-:W-:Y:S01]  /*01a0*/  IMAD.IADD R23, R15, 0x1, R0.reuse ;  /* 0x000000010f177824 */ /* 0x100fe200078e0200 */
[----:B------:R2:W3:Y:S01]  /*01b0*/  @P1 LDG.E.EL R11, desc[UR6][R18.64] ;  /* 0x00000006120b1981 */ /* 0x0004e2000c2e1900 */
[----:B------:R-:W-:Y:S02]  /*01c0*/  IMAD R17, R17, 0x80, R0 ;  /* 0x0000008011117824 */ /* 0x000fe400078e0200 */
[----:B------:R-:W-:Y:S01]  /*01d0*/  IMAD.WIDE R14, R23, 0x4, R6 ;  /* 0x00000004170e7825 */ /* 0x000fe200078e0206 */
[----:B------:R-:W-:-:S04]  /*01e0*/  LEA R7, R13, R0, 0x7 ;  /* 0x000000000d077211 */ /* 0x000fc800078e38ff */
[----:B------:R4:W3:Y:S01]  /*01f0*/  @P2 LDG.E.EL R12, desc[UR6][R14.64] ;  /* 0x000000060e0c2981 */ /* 0x0008e2000c2e1900 */
[--C-:B-----5:R-:W-:Y:S01]  /*0200*/  IMAD.WIDE R6, R7, 0x4, R4.reuse ;  /* 0x0000000407067825 */ /* 0x120fe200078e0204 */
[----:B--2---:R-:W-:Y:S02]  /*0210*/  CS2R R18, SRZ ;  /* 0x0000000000127805 */ /* 0x004fe4000001ff00 */
[----:B------:R-:W-:Y:S01]  /*0220*/  MOV R20, RZ ;  /* 0x000000ff00147202 */ /* 0x000fe20000000f00 */
[----:B------:R-:W-:-:S04]  /*0230*/  IMAD.WIDE R4, R17, 0x4, R4 ;  /* 0x0000000411047825 */ /* 0x000fc800078e0204 */
[--C-:B-1----:R-:W-:Y:S01]  /*0240*/  IMAD.WIDE R16, R21, 0x4, R2.reuse ;  /* 0x0000000415107825 */ /* 0x102fe200078e0202 */
[----:B------:R-:W2:Y:S03]  /*0250*/  @P2 LDG.E.EL R18, desc[UR6][R4.64] ;  /* 0x0000000604122981 */ /* 0x000ea6000c2e1900 */
[----:B------:R-:W-:Y:S01]  /*0260*/  IMAD.MOV.U32 R13, RZ, RZ, RZ ;  /* 0x000000ffff0d7224 */ /* 0x000fe200078e00ff */
[----:B------:R-:W5:Y:S01]  /*0270*/  @P1 LDG.E.EL R20, desc[UR6][R16.64] ;  /* 0x0000000610141981 */ /* 0x000f62000c2e1900 */
[----:B------:R-:W-:-:S04]  /*0280*/  IMAD.WIDE R2, R23, 0x4, R2 ;  /* 0x0000000417027825 */ /* 0x000fc800078e0202 */
[----:B------:R-:W5:Y:S04]  /*0290*/  @P1 LDG.E.EL R13, desc[UR6][R6.64] ;  /* 0x00000006060d1981 */ /* 0x000f68000c2e1900 */
[----:B------:R-:W2:Y:S01]  /*02a0*/  @P2 LDG.E.EL R19, desc[UR6][R2.64] ;  /* 0x0000000602132981 */ /* 0x000ea2000c2e1900 */
[----:B----4-:R-:W-:Y:S01]  /*02b0*/  IMAD.MOV.U32 R14, RZ, RZ, 0x3c800000 ;  /* 0x3c800000ff0e7424 */ /* 0x010fe200078e00ff */
[----:B------:R-:W1:Y:S01]  /*02c0*/  S2UR UR5, SR_CgaCtaId ;  /* 0x00000000000579c3 */ /* 0x000e620000008800 */
[----:B------:R-:W-:Y:S01]  /*02d0*/  UMOV UR4, 0x400 ;  /* 0x0000040000047882 */ /* 0x000fe20000000000 */
[----:B------:R-:W-:-:S05]  /*02e0*/  IMAD.SHL.U32 R10, R10, 0x2, RZ ;  /* 0x000000020a0a7824 */ /* 0x000fca00078e00ff */
[----:B------:R-:W-:Y:S01]  /*02f0*/  LOP3.LUT R10, R10, 0xfe, RZ, 0xc0, !PT ;  /* 0x000000fe0a0a7812 */ /* 0x000fe200078ec0ff */
[----:B-1----:R-:W-:-:S06]  /*0300*/  UPRMT UR4, UR5, 0x654, UR4 ;  /* 0x0000065405047896 */ /* 0x002fcc0008000004 */
[----:B------:R-:W-:Y:S02]  /*0310*/  LEA R8, R8, UR4, 0x2 ;  /* 0x0000000408087c11 */ /* 0x000fe4000f8e10ff */
[----:B------:R-:W-:-:S04]  /*0320*/  PRMT R9, R10, 0x6540, R9 ;  /* 0x000065400a097816 */ /* 0x000fc80000000009 */
[----:B------:R-:W-:Y:S02]  /*0330*/  ISETP.LT.AND P0, PT, R9, 0x100, !P0 ;  /* 0x000001000900780c */ /* 0x000fe40004701270 */
[----:B------:R-:W-:Y:S01]  /*0340*/  LEA R10, R10, UR4, 0x2 ;  /* 0x000000040a0a7c11 */ /* 0x000fe2000f8e10ff */
[-C--:B---3--:R-:W-:Y:S01]  /*0350*/  FFMA R11, R11, R14.reuse, 9.9999997473787516356e-06 ;  /* 0x3727c5ac0b0b7423 */ /* 0x088fe2000000000e */
[----:B------:R-:W-:-:S05]  /*0360*/  FFMA R12, R12, R14, 9.9999997473787516356e-06 ;  /* 0x3727c5ac0c0c7423 */ /* 0x000fca000000000e */
[----:B------:R-:W1:Y:S08]  /*0370*/  MUFU.RSQ R11, R11 ;  /* 0x0000000b000b7308 */ /* 0x000e700000001400 */
[----:B------:R-:W3:Y:S01]  /*0380*/  MUFU.RSQ R12, R12 ;  /* 0x0000000c000c7308 */ /* 0x000ee20000001400 */
[----:B-----5:R-:W-:Y:S01]  /*0390*/  FADD R20, -R20, R13 ;  /* 0x0000000d14147221 */ /* 0x020fe20000000100 */
[----:B--2---:R-:W-:-:S03]  /*03a0*/  FADD R19, -R19, R18 ;  /* 0x0000001213137221 */ /* 0x004fc60000000100 */
[----:B-1----:R-:W-:Y:S01]  /*03b0*/  FMUL R20, R11, R20 ;  /* 0x000000140b147220 */ /* 0x002fe20000400000 */
[----:B---3--:R-:W-:-:S04]  /*03c0*/  FMUL R19, R12, R19 ;  /* 0x000000130c137220 */ /* 0x008fc80000400000 */
[----:B------:R-:W-:Y:S02]  /*03d0*/  FSETP.GT.AND P2, PT, R20, RZ, PT ;  /* 0x000000ff1400720b */ /* 0x000fe40003f44000 */
[----:B------:R-:W-:-:S11]  /*03e0*/  FSETP.GT.AND P1, PT, R19, RZ, PT ;  /* 0x000000ff1300720b */ /* 0x000fd60003f24000 */
[----:B------:R-:W-:Y:S02]  /*03f0*/  @!P2 FMUL R20, R20, 0.10000000149011611938 ;  /* 0x3dcccccd1414a820 */ /* 0x000fe40000400000 */
[----:B------:R-:W-:-:S03]  /*0400*/  @!P1 FMUL R19, R19, 0.10000000149011611938 ;  /* 0x3dcccccd13139820 */ /* 0x000fc60000400000 */
[----:B------:R1:W-:Y:S04]  /*0410*/  STS [R8], R20 ;  /* 0x0000001408007388 */ /* 0x0003e80000000800 */
[----:B------:R1:W-:Y:S01]  /*0420*/  STS [R8+0x200], R19 ;  /* 0x0002001308007388 */ /* 0x0003e20000000800 */
[----:B------:R-:W-:Y:S06]  /*0430*/  BAR.SYNC.DEFER_BLOCKING 0x0 ;  /* 0x0000000000007b1d */ /* 0x000fec0000010000 */
[----:B-1----:R-:W-:Y:S05]  /*0440*/  @!P0 EXIT ;  /* 0x000000000000894d */ /* 0x002fea0003800000 */
[----:B------:R-:W0:Y:S01]  /*0450*/  LDS.64 R10, [R10] ;  /* 0x000000000a0a7984 */ /* 0x000e220000000a00 */
[----:B------:R-:W-:Y:S01]  /*0460*/  SHF.R.S32.HI R4, RZ, 0x1f, R9 ;  /* 0x0000001fff047819 */ /* 0x000fe20000011409 */
[----:B------:R-:W1:Y:S03]  /*0470*/  LDC.64 R2, c[0x0][0x228] ;  /* 0x00008a00ff027b82 */ /* 0x000e660000000a00 */
[----:B------:R-:W-:-:S04]  /*0480*/  LEA.HI R4, R4, R9, RZ, 0x6 ;  /* 0x0000000904047211 */ /* 0x000fc800078f30ff */
[C---:B------:R-:W-:Y:S01]  /*0490*/  LOP3.LUT R6, R4.reuse, 0xffffffc0, RZ, 0xc0, !PT ;  /* 0xffffffc004067812 */ /* 0x040fe200078ec0ff */
[----:B------:R-:W-:-:S03]  /*04a0*/  IMAD.SHL.U32 R4, R4, 0x80, RZ ;  /* 0x0000008004047824 */ /* 0x000fc600078e00ff */
[----:B------:R-:W-:Y:S02]  /*04b0*/  IADD3 R9, R9, -R6, RZ ;  /* 0x8000000609097210 */ /* 0x000fe40007ffe0ff */
[----:B------:R-:W-:-:S03]  /*04c0*/  LOP3.LUT R4, R4, 0xffffe000, RZ, 0xc0, !PT ;  /* 0xffffe00004047812 */ /* 0x000fc600078ec0ff */
[----:B------:R-:W-:-:S05]  /*04d0*/  IMAD R9, R0, 0x40, R9 ;  /* 0x0000004000097824 */ /* 0x000fca00078e0209 */
[----:B------:R-:W-:-:S05]  /*04e0*/  IADD3 R9, R9, R4, RZ ;  /* 0x0000000409097210 */ /* 0x000fca0007ffe0ff */
[----:B-1----:R-:W-:-:S05]  /*04f0*/  IMAD.WIDE R2, R9, 0x4, R2 ;  /* 0x0000000409027825 */ /* 0x002fca00078e0202 */
[----:B0-----:R-:W-:Y:S01]  /*0500*/  STG.E.64 desc[UR6][R2.64], R10 ;  /* 0x0000000a02007986 */ /* 0x001fe2000c101b06 */
[----:B------:R-:W-:Y:S05]  /*0510*/  EXIT ;  /* 0x000000000000794d */ /* 0x000fea0003800000 */
.L_x_0:
[----:B------:R-:W-:-:S00]  /*0520*/  BRA `(.L_x_0) ;  /* 0xfffffffc00fc7947 */ /* 0x000fc0000383ffff */
[----:B------:R-:W-:-:S00]  /*0530*/  NOP ;  /* 0x0000000000007918 */ /* 0x000fc00000000000 */
        /* <DEDUP_REMOVED lines=12> */
.L_x_1:


//--------------------- .nv.global.init           --------------------------
	.section	.nv.global.init,"aw",@progbits
.nv.global.init:
	.type		_$_str,@object
	.size		_$_str,(.L_0 - _$_str)
_$_str:
        /*0000*/ 	.byte	0x5f, 0x5f, 0x43, 0x55, 0x44, 0x41, 0x5f, 0x46, 0x54, 0x5a, 0x00
.L_0:


//--------------------- .nv.shared.triton_poi_fused_leaky_relu_16 --------------------------
	.section	.nv.shared.triton_poi_fused_leaky_relu_16,"aw",@nobits
	.sectionflags	@""
	.align	16
	.zero		1024


//--------------------- .nv.constant0.triton_poi_fused_leaky_relu_16 --------------------------
	.section	.nv.constant0.triton_poi_fused_leaky_relu_16,"a",@progbits
	.sectionflags	@""
	.align	4
.nv.constant0.triton_poi_fused_leaky_relu_16:
	.zero		568
